	.headerflags	@"EF_CUDA_TEXMODE_UNIFIED EF_CUDA_64BIT_ADDRESS EF_CUDA_ACCELERATORS EF_CUDA_SM90 EF_CUDA_VIRTUAL_SM(EF_CUDA_SM90)"
	.elftype	@"ET_EXEC"


//--------------------- .nv.info                  --------------------------
	.section	.nv.info,"",@"SHT_CUDA_INFO"
	.align	4


	//----- nvinfo : EIATTR_REGCOUNT
	.align		4
        /*0000*/ 	.byte	0x04, 0x2f
        /*0002*/ 	.short	(.L_1 - .L_0)
	.align		4
.L_0:
        /*0004*/ 	.word	index@(triton_poi_fused_max_pool2d_with_indices_17)
        /*0008*/ 	.word	0x00000017


	//----- nvinfo : EIATTR_MIN_STACK_SIZE
	.align		4
.L_1:
        /*000c*/ 	.byte	0x04, 0x12
        /*000e*/ 	.short	(.L_3 - .L_2)
	.align		4
.L_2:
        /*0010*/ 	.word	index@(triton_poi_fused_max_pool2d_with_indices_17)
        /*0014*/ 	.word	0x00000000


	//----- nvinfo : EIATTR_FRAME_SIZE
	.align		4
.L_3:
        /*0018*/ 	.byte	0x04, 0x11
        /*001a*/ 	.short	(.L_5 - .L_4)
	.align		4
.L_4:
        /*001c*/ 	.word	index@(triton_poi_fused_max_pool2d_with_indices_17)
        /*0020*/ 	.word	0x00000000


	//----- nvinfo : EIATTR_MIN_STACK_SIZE
	.align		4
.L_5:
        /*0024*/ 	.byte	0x04, 0x12
        /*0026*/ 	.short	(.L_7 - .L_6)
	.align		4
.L_6:
        /*0028*/ 	.word	index@(triton_poi_fused_max_pool2d_with_indices_17)
        /*002c*/ 	.word	0x00000000
.L_7:


//--------------------- .nv.info.triton_poi_fused_max_pool2d_with_indices_17 --------------------------
	.section	.nv.info.triton_poi_fused_max_pool2d_with_indices_17,"",@"SHT_CUDA_INFO"
	.sectionflags	@""
	.align	4


	//----- nvinfo : EIATTR_CUDA_API_VERSION
	.align		4
        /*0000*/ 	.byte	0x04, 0x37
        /*0002*/ 	.short	(.L_9 - .L_8)
.L_8:
        /*0004*/ 	.word	0x0000007c


	//----- nvinfo : EIATTR_KPARAM_INFO
	.align		4
.L_9:
        /*0008*/ 	.byte	0x04, 0x17
        /*000a*/ 	.short	(.L_11 - .L_10)
.L_10:
        /*000c*/ 	.word	0x00000000
        /*0010*/ 	.short	0x0003
        /*0012*/ 	.short	0x0018
        /*0014*/ 	.byte	0x00, 0xf0, 0x11, 0x00


	//----- nvinfo : EIATTR_KPARAM_INFO
	.align		4
.L_11:
        /*0018*/ 	.byte	0x04, 0x17
        /*001a*/ 	.short	(.L_13 - .L_12)
.L_12:
        /*001c*/ 	.word	0x00000000
        /*0020*/ 	.short	0x0002
        /*0022*/ 	.short	0x0010
        /*0024*/ 	.byte	0x00, 0xf4, 0x21, 0x00


	//----- nvinfo : EIATTR_KPARAM_INFO
	.align		4
.L_13:
        /*0028*/ 	.byte	0x04, 0x17
        /*002a*/ 	.short	(.L_15 - .L_14)
.L_14:
        /*002c*/ 	.word	0x00000000
        /*0030*/ 	.short	0x0001
        /*0032*/ 	.short	0x0008
        /*0034*/ 	.byte	0x00, 0xf4, 0x21, 0x00


	//----- nvinfo : EIATTR_KPARAM_INFO
	.align		4
.L_15:
        /*0038*/ 	.byte	0x04, 0x17
        /*003a*/ 	.short	(.L_17 - .L_16)
.L_16:
        /*003c*/ 	.word	0x00000000
        /*0040*/ 	.short	0x0000
        /*0042*/ 	.short	0x0000
        /*0044*/ 	.byte	0x00, 0xf4, 0x21, 0x00


	//----- nvinfo : EIATTR_SPARSE_MMA_MASK
	.align		4
.L_17:
        /*0048*/ 	.byte	0x03, 0x50
        /*004a*/ 	.short	0x0000


	//----- nvinfo : EIATTR_MAXREG_COUNT
	.align		4
        /*004c*/ 	.byte	0x03, 0x1b
        /*004e*/ 	.short	0x00ff


	//----- nvinfo : EIATTR_EXIT_INSTR_OFFSETS
	.align		4
        /*0050*/ 	.byte	0x04, 0x1c
        /*0052*/ 	.short	(.L_19 - .L_18)


	//   ....[0]....
.L_18:
        /*0054*/ 	.word	0x000004b0


	//   ....[1]....
        /*0058*/ 	.word	0x000004d0


	//----- nvinfo : EIATTR_REQNTID
	.align		4
.L_19:
        /*005c*/ 	.byte	0x04, 0x10
        /*005e*/ 	.short	(.L_21 - .L_20)
.L_20:
        /*0060*/ 	.word	0x00000080
        /*0064*/ 	.word	0x00000001
        /*0068*/ 	.word	0x00000001


	//----- nvinfo : EIATTR_CBANK_PARAM_SIZE
	.align		4
.L_21:
        /*006c*/ 	.byte	0x03, 0x19
        /*006e*/ 	.short	0x001c


	//----- nvinfo : EIATTR_PARAM_CBANK
	.align		4
        /*0070*/ 	.byte	0x04, 0x0a
        /*0072*/ 	.short	(.L_23 - .L_22)
	.align		4
.L_22:
        /*0074*/ 	.word	index@(.nv.constant0.triton_poi_fused_max_pool2d_with_indices_17)
        /*0078*/ 	.short	0x0210
        /*007a*/ 	.short	0x001c


	//----- nvinfo : EIATTR_SW_WAR
	.align		4
.L_23:
        /*007c*/ 	.byte	0x04, 0x36
        /*007e*/ 	.short	(.L_25 - .L_24)
.L_24:
        /*0080*/ 	.word	0x00000008
.L_25:


//--------------------- .nv.callgraph             --------------------------
	.section	.nv.callgraph,"",@"SHT_CUDA_CALLGRAPH"
	.align	4
	.sectionentsize	8
	.align		4
        /*0000*/ 	.word	0x00000000
	.align		4
        /*0004*/ 	.word	0xffffffff
	.align		4
        /*0008*/ 	.word	0x00000000
	.align		4
        /*000c*/ 	.word	0xfffffffe
	.align		4
        /*0010*/ 	.word	0x00000000
	.align		4
        /*0014*/ 	.word	0xfffffffd
	.align		4
        /*0018*/ 	.word	0x00000000
	.align		4
        /*001c*/ 	.word	0xfffffffc


//--------------------- .text.triton_poi_fused_max_pool2d_with_indices_17 --------------------------
	.section	.text.triton_poi_fused_max_pool2d_with_indices_17,"ax",@progbits
	.align	128
        .global         triton_poi_fused_max_pool2d_with_indices_17
        .type           triton_poi_fused_max_pool2d_with_indices_17,@function
        .size           triton_poi_fused_max_pool2d_with_indices_17,(.L_x_1 - triton_poi_fused_max_pool2d_with_indices_17)
        .other          triton_poi_fused_max_pool2d_with_indices_17,@"STO_CUDA_ENTRY STV_DEFAULT"
triton_poi_fused_max_pool2d_with_indices_17:
.text.triton_poi_fused_max_pool2d_with_indices_17:
[----:B------:R-:W0:Y:S02]  /*0000*/  LDC R1, c[0x0][0x28] ;  /* 0x00000a00ff017b82 */ /* 0x000e240000000800 */
[----:B------:R-:W1:Y:S01]  /*0010*/  S2R R0, SR_TID.X ;  /* 0x0000000000007919 */ /* 0x000e620000002100 */
[----:B------:R-:W-:Y:S01]  /*0020*/  ULDC.64 UR4, c[0x0][0x208] ;  /* 0x0000820000047ab9 */ /* 0x000fe20000000a00 */
[----:B------:R-:W2:Y:S01]  /*0030*/  S2R R3, SR_CTAID.X ;  /* 0x0000000000037919 */ /* 0x000ea20000002500 */
[----:B------:R-:W-:Y:S01]  /*0040*/  CS2R R18, SRZ ;  /* 0x0000000000127805 */ /* 0x000fe2000001ff00 */
[----:B------:R-:W-:Y:S01]  /*0050*/  IMAD.MOV.U32 R20, RZ, RZ, RZ ;  /* 0x000000ffff147224 */ /* 0x000fe200078e00ff */
[----:B------:R-:W-:Y:S01]  /*0060*/  ULDC.64 UR6, c[0x0][0x220] ;  /* 0x0000880000067ab9 */ /* 0x000fe20000000a00 */
[----:B-1----:R-:W-:-:S05]  /*0070*/  IMAD.SHL.U32 R0, R0, 0x2, RZ ;  /* 0x0000000200007824 */ /* 0x002fca00078e00ff */
[----:B------:R-:W-:-:S05]  /*0080*/  LOP3.LUT R0, R0, 0xfe, RZ, 0xc0, !PT ;  /* 0x000000fe00007812 */ /* 0x000fca00078ec0ff */
[----:B--2---:R-:W-:Y:S02]  /*0090*/  IMAD R0, R3, 0x100, R0 ;  /* 0x0000010003007824 */ /* 0x004fe400078e0200 */
[----:B------:R-:W1:Y:S02]  /*00a0*/  LDC.64 R2, c[0x0][0x210] ;  /* 0x00008400ff027b82 */ /* 0x000e640000000a00 */
[C---:B------:R-:W-:Y:S01]  /*00b0*/  VIADD R4, R0.reuse, 0x1 ;  /* 0x0000000100047836 */ /* 0x040fe20000000000 */
[C---:B------:R-:W-:Y:S01]  /*00c0*/  ISETP.GE.AND P0, PT, R0.reuse, 0x6400, PT ;  /* 0x000064000000780c */ /* 0x040fe20003f06270 */
[----:B------:R-:W-:-:S04]  /*00d0*/  IMAD.HI R5, R0, 0x66666667, RZ ;  /* 0x6666666700057827 */ /* 0x000fc800078e02ff */
[----:B------:R-:W-:Y:S01]  /*00e0*/  IMAD.HI R7, R4, 0x66666667, RZ ;  /* 0x6666666704077827 */ /* 0x000fe200078e02ff */
[----:B------:R-:W-:-:S04]  /*00f0*/  SHF.R.U32.HI R6, RZ, 0x1f, R5 ;  /* 0x0000001fff067819 */ /* 0x000fc80000011605 */
[----:B------:R-:W-:Y:S02]  /*0100*/  SHF.R.U32.HI R8, RZ, 0x1f, R7 ;  /* 0x0000001fff087819 */ /* 0x000fe40000011607 */
[----:B------:R-:W-:Y:S02]  /*0110*/  LEA.HI.SX32 R5, R5, R6, 0x1e ;  /* 0x0000000605057211 */ /* 0x000fe400078ff2ff */
[----:B------:R-:W-:-:S03]  /*0120*/  LEA.HI.SX32 R7, R7, R8, 0x1e ;  /* 0x0000000807077211 */ /* 0x000fc600078ff2ff */
[----:B------:R-:W-:Y:S02]  /*0130*/  IMAD R9, R5, 0x28, RZ ;  /* 0x0000002805097824 */ /* 0x000fe400078e02ff */
[----:B------:R-:W-:Y:S02]  /*0140*/  IMAD R7, R7, -0xa, R4 ;  /* 0xfffffff607077824 */ /* 0x000fe400078e0204 */
[----:B------:R-:W-:Y:S02]  /*0150*/  IMAD R8, R5, -0xa, R0 ;  /* 0xfffffff605087824 */ /* 0x000fe400078e0200 */
[--C-:B------:R-:W-:Y:S01]  /*0160*/  IMAD R17, R7, 0x2, R9.reuse ;  /* 0x0000000207117824 */ /* 0x100fe200078e0209 */
[----:B------:R-:W-:Y:S01]  /*0170*/  CS2R R6, SRZ ;  /* 0x0000000000067805 */ /* 0x000fe2000001ff00 */
[----:B------:R-:W-:Y:S02]  /*0180*/  IMAD R9, R8, 0x2, R9 ;  /* 0x0000000208097824 */ /* 0x000fe400078e0209 */
[----:B-1----:R-:W-:-:S04]  /*0190*/  IMAD.WIDE R4, R17, 0x4, R2 ;  /* 0x0000000411047825 */ /* 0x002fc800078e0202 */
[----:B------:R-:W-:Y:S01]  /*01a0*/  VIADD R15, R17, 0x14 ;  /* 0x00000014110f7836 */ /* 0x000fe20000000000 */
[----:B------:R-:W2:Y:S01]  /*01b0*/  @!P0 LDG.E.EL R6, desc[UR4][R4.64] ;  /* 0x0000000404068981 */ /* 0x000ea2000c2e1900 */
[----:B------:R-:W-:-:S03]  /*01c0*/  IMAD.WIDE R10, R9, 0x4, R2 ;  /* 0x00000004090a7825 */ /* 0x000fc600078e0202 */
[----:B------:R1:W2:Y:S01]  /*01d0*/  @!P0 LDG.E.EL R7, desc[UR4][R4.64+0x4] ;  /* 0x0000040404078981 */ /* 0x0002a2000c2e1900 */
[----:B------:R-:W-:Y:S02]  /*01e0*/  IMAD.MOV.U32 R8, RZ, RZ, RZ ;  /* 0x000000ffff087224 */ /* 0x000fe400078e00ff */
[--C-:B------:R-:W-:Y:S01]  /*01f0*/  IMAD.WIDE R14, R15, 0x4, R2.reuse ;  /* 0x000000040f0e7825 */ /* 0x100fe200078e0202 */
[----:B------:R-:W3:Y:S03]  /*0200*/  @!P0 LDG.E.EL R18, desc[UR4][R10.64] ;  /* 0x000000040a128981 */ /* 0x000ee6000c2e1900 */
[----:B------:R-:W-:Y:S01]  /*0210*/  VIADD R13, R9, 0x14 ;  /* 0x00000014090d7836 */ /* 0x000fe20000000000 */
[----:B------:R-:W3:Y:S03]  /*0220*/  @!P0 LDG.E.EL R20, desc[UR4][R10.64+0x4] ;  /* 0x000004040a148981 */ /* 0x000ee6000c2e1900 */
[----:B------:R-:W-:Y:S01]  /*0230*/  IMAD.WIDE R12, R13, 0x4, R2 ;  /* 0x000000040d0c7825 */ /* 0x000fe200078e0202 */
[----:B------:R-:W4:Y:S03]  /*0240*/  @!P0 LDG.E.EL R8, desc[UR4][R14.64] ;  /* 0x000000040e088981 */ /* 0x000f26000c2e1900 */
[----:B------:R-:W-:Y:S01]  /*0250*/  VIADD R17, R17, 0x15 ;  /* 0x0000001511117836 */ /* 0x000fe20000000000 */
[----:B------:R-:W5:Y:S01]  /*0260*/  @!P0 LDG.E.EL R19, desc[UR4][R12.64] ;  /* 0x000000040c138981 */ /* 0x000f62000c2e1900 */
[----:B-1----:R-:W-:-:S02]  /*0270*/  CS2R R4, SRZ ;  /* 0x0000000000047805 */ /* 0x002fc4000001ff00 */
[----:B------:R-:W-:-:S04]  /*0280*/  IMAD.WIDE R16, R17, 0x4, R2 ;  /* 0x0000000411107825 */ /* 0x000fc800078e0202 */
[----:B------:R-:W-:Y:S01]  /*0290*/  VIADD R9, R9, 0x15 ;  /* 0x0000001509097836 */ /* 0x000fe20000000000 */
[----:B------:R-:W5:Y:S03]  /*02a0*/  @!P0 LDG.E.EL R5, desc[UR4][R16.64] ;  /* 0x0000000410058981 */ /* 0x000f66000c2e1900 */
[----:B------:R-:W-:-:S05]  /*02b0*/  IMAD.WIDE R2, R9, 0x4, R2 ;  /* 0x0000000409027825 */ /* 0x000fca00078e0202 */
[----:B------:R1:W5:Y:S02]  /*02c0*/  @!P0 LDG.E.EL R4, desc[UR4][R2.64] ;  /* 0x0000000402048981 */ /* 0x000364000c2e1900 */
[----:B-1----:R-:W1:Y:S02]  /*02d0*/  LDC.64 R2, c[0x0][0x218] ;  /* 0x00008600ff027b82 */ /* 0x002e640000000a00 */
[----:B-1----:R-:W-:Y:S01]  /*02e0*/  IMAD.WIDE R2, R0, 0x4, R2 ;  /* 0x0000000400027825 */ /* 0x002fe200078e0202 */
[C---:B--2---:R-:W-:Y:S02]  /*02f0*/  FSETP.GT.AND P4, PT, R7.reuse, R6, PT ;  /* 0x000000060700720b */ /* 0x044fe40003f84000 */
[----:B------:R-:W-:Y:S02]  /*0300*/  FSETP.NAN.AND P2, PT, R7, R7, PT ;  /* 0x000000070700720b */ /* 0x000fe40003f48000 */
[----:B---3--:R-:W-:Y:S02]  /*0310*/  FSETP.GT.AND P5, PT, R20, R18, PT ;  /* 0x000000121400720b */ /* 0x008fe40003fa4000 */
[----:B----4-:R-:W-:-:S07]  /*0320*/  FSETP.NAN.AND P1, PT, R8, R8, PT ;  /* 0x000000080800720b */ /* 0x010fce0003f28000 */
[----:B------:R-:W-:Y:S02]  /*0330*/  @!P4 SEL R7, R7, R6, P2 ;  /* 0x000000060707c207 */ /* 0x000fe40001000000 */
[----:B-----5:R-:W-:Y:S02]  /*0340*/  FSETP.NAN.AND P6, PT, R19, R19, PT ;  /* 0x000000131300720b */ /* 0x020fe40003fc8000 */
[C---:B------:R-:W-:Y:S02]  /*0350*/  FSETP.NAN.AND P2, PT, R20.reuse, R20, PT ;  /* 0x000000141400720b */ /* 0x040fe40003f48000 */
[----:B------:R-:W-:Y:S02]  /*0360*/  FSETP.GEU.AND P3, PT, R7, R8, PT ;  /* 0x000000080700720b */ /* 0x000fe40003f6e000 */
[----:B------:R-:W-:Y:S02]  /*0370*/  @!P5 SEL R20, R20, R18, P2 ;  /* 0x000000121414d207 */ /* 0x000fe40001000000 */
[----:B------:R-:W-:-:S02]  /*0380*/  FSETP.NAN.AND P2, PT, R5, R5, PT ;  /* 0x000000050500720b */ /* 0x000fc40003f48000 */
[----:B------:R-:W-:Y:S02]  /*0390*/  @!P1 SEL R8, R8, R7, !P3 ;  /* 0x0000000708089207 */ /* 0x000fe40005800000 */
[----:B------:R-:W-:-:S04]  /*03a0*/  FSETP.GEU.AND P1, PT, R20, R19, PT ;  /* 0x000000131400720b */ /* 0x000fc80003f2e000 */
[----:B------:R-:W-:Y:S02]  /*03b0*/  @!P6 SEL R19, R19, R20, !P1 ;  /* 0x000000141313e207 */ /* 0x000fe40004800000 */
[----:B------:R-:W-:Y:S02]  /*03c0*/  FSETP.NAN.AND P6, PT, R4, R4, PT ;  /* 0x000000040400720b */ /* 0x000fe40003fc8000 */
[----:B------:R-:W-:Y:S02]  /*03d0*/  SEL R6, RZ, 0x1, !P5 ;  /* 0x00000001ff067807 */ /* 0x000fe40006800000 */
[----:B------:R-:W-:Y:S02]  /*03e0*/  FSETP.GEU.AND P5, PT, R8, R5, PT ;  /* 0x000000050800720b */ /* 0x000fe40003fae000 */
[----:B------:R-:W-:Y:S02]  /*03f0*/  SEL R7, RZ, 0x1, !P4 ;  /* 0x00000001ff077807 */ /* 0x000fe40006000000 */
[----:B------:R-:W-:-:S02]  /*0400*/  @!P2 SEL R5, R5, R8, !P5 ;  /* 0x000000080505a207 */ /* 0x000fc40006800000 */
[----:B------:R-:W-:Y:S02]  /*0410*/  FSETP.GEU.AND P2, PT, R19, R4, PT ;  /* 0x000000041300720b */ /* 0x000fe40003f4e000 */
[----:B------:R-:W-:Y:S02]  /*0420*/  SEL R8, R6, 0x2, P1 ;  /* 0x0000000206087807 */ /* 0x000fe40000800000 */
[----:B------:R-:W-:Y:S02]  /*0430*/  SEL R7, R7, 0x2, P3 ;  /* 0x0000000207077807 */ /* 0x000fe40001800000 */
[----:B------:R-:W-:Y:S02]  /*0440*/  SEL R8, R8, 0x3, P2 ;  /* 0x0000000308087807 */ /* 0x000fe40001000000 */
[----:B------:R-:W-:Y:S02]  /*0450*/  SEL R7, R7, 0x3, P5 ;  /* 0x0000000307077807 */ /* 0x000fe40002800000 */
[----:B------:R-:W-:-:S02]  /*0460*/  @!P6 SEL R4, R4, R19, !P2 ;  /* 0x000000130404e207 */ /* 0x000fc40005000000 */
[----:B------:R-:W-:Y:S01]  /*0470*/  IADD3 R6, P1, R0, UR6, RZ ;  /* 0x0000000600067c10 */ /* 0x000fe2000ff3e0ff */
[----:B------:R-:W-:Y:S02]  /*0480*/  IMAD R9, R7, 0x100, R8 ;  /* 0x0000010007097824 */ /* 0x000fe400078e0208 */
[----:B------:R1:W-:Y:S01]  /*0490*/  @!P0 STG.E.64 desc[UR4][R2.64], R4 ;  /* 0x0000000402008986 */ /* 0x0003e2000c101b04 */
[----:B------:R-:W-:Y:S01]  /*04a0*/  LEA.HI.X.SX32 R7, R0, UR7, 0x1, P1 ;  /* 0x0000000700077c11 */ /* 0x000fe200088f0eff */
[----:B------:R-:W-:Y:S08]  /*04b0*/  @P0 EXIT ;  /* 0x000000000000094d */ /* 0x000ff00003800000 */
[----:B------:R-:W-:Y:S01]  /*04c0*/  STG.E.U16 desc[UR4][R6.64], R9 ;  /* 0x0000000906007986 */ /* 0x000fe2000c101504 */
[----:B------:R-:W-:Y:S05]  /*04d0*/  EXIT ;  /* 0x000000000000794d */ /* 0x000fea0003800000 */
.L_x_0:
[----:B------:R-:W-:-:S00]  /*04e0*/  BRA `(.L_x_0) ;  /* 0xfffffffc00fc7947 */ /* 0x000fc0000383ffff */
[----:B------:R-:W-:-:S00]  /*04f0*/  NOP ;  /* 0x0000000000007918 */ /* 0x000fc00000000000 */
        /* <DEDUP_REMOVED lines=8> */
.L_x_1:


//--------------------- .nv.constant0.triton_poi_fused_max_pool2d_with_indices_17 --------------------------
	.section	.nv.constant0.triton_poi_fused_max_pool2d_with_indices_17,"a",@progbits
	.sectionflags	@""
	.align	4
.nv.constant0.triton_poi_fused_max_pool2d_with_indices_17:
	.zero		556
